	.headerflags	@"EF_CUDA_TEXMODE_UNIFIED EF_CUDA_64BIT_ADDRESS EF_CUDA_ACCELERATORS EF_CUDA_SM90 EF_CUDA_VIRTUAL_SM(EF_CUDA_SM90)"
	.elftype	@"ET_EXEC"


//--------------------- .nv.info                  --------------------------
	.section	.nv.info,"",@"SHT_CUDA_INFO"
	.align	4


	//----- nvinfo : EIATTR_REGCOUNT
	.align		4
        /*0000*/ 	.byte	0x04, 0x2f
        /*0002*/ 	.short	(.L_3 - .L_2)
	.align		4
.L_2:
        /*0004*/ 	.word	index@(triton_poi_fused__native_batch_norm_legit_no_training_mul_softplus_tanh_41)
        /*0008*/ 	.word	0x0000001c


	//----- nvinfo : EIATTR_MIN_STACK_SIZE
	.align		4
.L_3:
        /*000c*/ 	.byte	0x04, 0x12
        /*000e*/ 	.short	(.L_5 - .L_4)
	.align		4
.L_4:
        /*0010*/ 	.word	index@(triton_poi_fused__native_batch_norm_legit_no_training_mul_softplus_tanh_41)
        /*0014*/ 	.word	0x00000000


	//----- nvinfo : EIATTR_FRAME_SIZE
	.align		4
.L_5:
        /*0018*/ 	.byte	0x04, 0x11
        /*001a*/ 	.short	(.L_7 - .L_6)
	.align		4
.L_6:
        /*001c*/ 	.word	index@(triton_poi_fused__native_batch_norm_legit_no_training_mul_softplus_tanh_41)
        /*0020*/ 	.word	0x00000000


	//----- nvinfo : EIATTR_MIN_STACK_SIZE
	.align		4
.L_7:
        /*0024*/ 	.byte	0x04, 0x12
        /*0026*/ 	.short	(.L_9 - .L_8)
	.align		4
.L_8:
        /*0028*/ 	.word	index@(triton_poi_fused__native_batch_norm_legit_no_training_mul_softplus_tanh_41)
        /*002c*/ 	.word	0x00000000
.L_9:


//--------------------- .nv.info.triton_poi_fused__native_batch_norm_legit_no_training_mul_softplus_tanh_41 --------------------------
	.section	.nv.info.triton_poi_fused__native_batch_norm_legit_no_training_mul_softplus_tanh_41,"",@"SHT_CUDA_INFO"
	.sectionflags	@""
	.align	4


	//----- nvinfo : EIATTR_CUDA_API_VERSION
	.align		4
        /*0000*/ 	.byte	0x04, 0x37
        /*0002*/ 	.short	(.L_11 - .L_10)
.L_10:
        /*0004*/ 	.word	0x0000007c


	//----- nvinfo : EIATTR_KPARAM_INFO
	.align		4
.L_11:
        /*0008*/ 	.byte	0x04, 0x17
        /*000a*/ 	.short	(.L_13 - .L_12)
.L_12:
        /*000c*/ 	.word	0x00000000
        /*0010*/ 	.short	0x0007
        /*0012*/ 	.short	0x0034
        /*0014*/ 	.byte	0x00, 0xf0, 0x11, 0x00


	//----- nvinfo : EIATTR_KPARAM_INFO
	.align		4
.L_13:
        /*0018*/ 	.byte	0x04, 0x17
        /*001a*/ 	.short	(.L_15 - .L_14)
.L_14:
        /*001c*/ 	.word	0x00000000
        /*0020*/ 	.short	0x0006
        /*0022*/ 	.short	0x0030
        /*0024*/ 	.byte	0x00, 0xf0, 0x11, 0x00


	//----- nvinfo : EIATTR_KPARAM_INFO
	.align		4
.L_15:
        /*0028*/ 	.byte	0x04, 0x17
        /*002a*/ 	.short	(.L_17 - .L_16)
.L_16:
        /*002c*/ 	.word	0x00000000
        /*0030*/ 	.short	0x0005
        /*0032*/ 	.short	0x0028
        /*0034*/ 	.byte	0x00, 0xf4, 0x21, 0x00


	//----- nvinfo : EIATTR_KPARAM_INFO
	.align		4
.L_17:
        /*0038*/ 	.byte	0x04, 0x17
        /*003a*/ 	.short	(.L_19 - .L_18)
.L_18:
        /*003c*/ 	.word	0x00000000
        /*0040*/ 	.short	0x0004
        /*0042*/ 	.short	0x0020
        /*0044*/ 	.byte	0x00, 0xf4, 0x21, 0x00


	//----- nvinfo : EIATTR_KPARAM_INFO
	.align		4
.L_19:
        /*0048*/ 	.byte	0x04, 0x17
        /*004a*/ 	.short	(.L_21 - .L_20)
.L_20:
        /*004c*/ 	.word	0x00000000
        /*0050*/ 	.short	0x0003
        /*0052*/ 	.short	0x0018
        /*0054*/ 	.byte	0x00, 0xf4, 0x21, 0x00


	//----- nvinfo : EIATTR_KPARAM_INFO
	.align		4
.L_21:
        /*0058*/ 	.byte	0x04, 0x17
        /*005a*/ 	.short	(.L_23 - .L_22)
.L_22:
        /*005c*/ 	.word	0x00000000
        /*0060*/ 	.short	0x0002
        /*0062*/ 	.short	0x0010
        /*0064*/ 	.byte	0x00, 0xf4, 0x21, 0x00


	//----- nvinfo : EIATTR_KPARAM_INFO
	.align		4
.L_23:
        /*0068*/ 	.byte	0x04, 0x17
        /*006a*/ 	.short	(.L_25 - .L_24)
.L_24:
        /*006c*/ 	.word	0x00000000
        /*0070*/ 	.short	0x0001
        /*0072*/ 	.short	0x0008
        /*0074*/ 	.byte	0x00, 0xf4, 0x21, 0x00


	//----- nvinfo : EIATTR_KPARAM_INFO
	.align		4
.L_25:
        /*0078*/ 	.byte	0x04, 0x17
        /*007a*/ 	.short	(.L_27 - .L_26)
.L_26:
        /*007c*/ 	.word	0x00000000
        /*0080*/ 	.short	0x0000
        /*0082*/ 	.short	0x0000
        /*0084*/ 	.byte	0x00, 0xf4, 0x21, 0x00


	//----- nvinfo : EIATTR_SPARSE_MMA_MASK
	.align		4
.L_27:
        /*0088*/ 	.byte	0x03, 0x50
        /*008a*/ 	.short	0x0000


	//----- nvinfo : EIATTR_MAXREG_COUNT
	.align		4
        /*008c*/ 	.byte	0x03, 0x1b
        /*008e*/ 	.short	0x00ff


	//----- nvinfo : EIATTR_EXIT_INSTR_OFFSETS
	.align		4
        /*0090*/ 	.byte	0x04, 0x1c
        /*0092*/ 	.short	(.L_29 - .L_28)


	//   ....[0]....
.L_28:
        /*0094*/ 	.word	0x00000cc0


	//   ....[1]....
        /*0098*/ 	.word	0x00000d90


	//----- nvinfo : EIATTR_REQNTID
	.align		4
.L_29:
        /*009c*/ 	.byte	0x04, 0x10
        /*009e*/ 	.short	(.L_31 - .L_30)
.L_30:
        /*00a0*/ 	.word	0x00000080
        /*00a4*/ 	.word	0x00000001
        /*00a8*/ 	.word	0x00000001


	//----- nvinfo : EIATTR_CRS_STACK_SIZE
	.align		4
.L_31:
        /*00ac*/ 	.byte	0x04, 0x1e
        /*00ae*/ 	.short	(.L_33 - .L_32)
.L_32:
        /*00b0*/ 	.word	0x00000000


	//----- nvinfo : EIATTR_CBANK_PARAM_SIZE
	.align		4
.L_33:
        /*00b4*/ 	.byte	0x03, 0x19
        /*00b6*/ 	.short	0x0038


	//----- nvinfo : EIATTR_PARAM_CBANK
	.align		4
        /*00b8*/ 	.byte	0x04, 0x0a
        /*00ba*/ 	.short	(.L_35 - .L_34)
	.align		4
.L_34:
        /*00bc*/ 	.word	index@(.nv.constant0.triton_poi_fused__native_batch_norm_legit_no_training_mul_softplus_tanh_41)
        /*00c0*/ 	.short	0x0210
        /*00c2*/ 	.short	0x0038


	//----- nvinfo : EIATTR_SW_WAR
	.align		4
.L_35:
        /*00c4*/ 	.byte	0x04, 0x36
        /*00c6*/ 	.short	(.L_37 - .L_36)
.L_36:
        /*00c8*/ 	.word	0x00000008
.L_37:


//--------------------- .nv.callgraph             --------------------------
	.section	.nv.callgraph,"",@"SHT_CUDA_CALLGRAPH"
	.align	4
	.sectionentsize	8
	.align		4
        /*0000*/ 	.word	0x00000000
	.align		4
        /*0004*/ 	.word	0xffffffff
	.align		4
        /*0008*/ 	.word	0x00000000
	.align		4
        /*000c*/ 	.word	0xfffffffe
	.align		4
        /*0010*/ 	.word	0x00000000
	.align		4
        /*0014*/ 	.word	0xfffffffd
	.align		4
        /*0018*/ 	.word	0x00000000
	.align		4
        /*001c*/ 	.word	0xfffffffc


//--------------------- .nv.constant4             --------------------------
	.section	.nv.constant4,"a",@progbits
	.align	8
	.align		8
.nv.constant4:
        /*0000*/ 	.dword	_$_str
	.align		8
        /*0008*/ 	.dword	_$_str_$_2


//--------------------- .text.triton_poi_fused__native_batch_norm_legit_no_training_mul_softplus_tanh_41 --------------------------
	.section	.text.triton_poi_fused__native_batch_norm_legit_no_training_mul_softplus_tanh_41,"ax",@progbits
	.sectionflags	@"SHF_BARRIERS=1"
	.align	128
        .global         triton_poi_fused__native_batch_norm_legit_no_training_mul_softplus_tanh_41
        .type           triton_poi_fused__native_batch_norm_legit_no_training_mul_softplus_tanh_41,@function
        .size           triton_poi_fused__native_batch_norm_legit_no_training_mul_softplus_tanh_41,(.L_x_11 - triton_poi_fused__native_batch_norm_legit_no_training_mul_softplus_tanh_41)
        .other          triton_poi_fused__native_batch_norm_legit_no_training_mul_softplus_tanh_41,@"STO_CUDA_ENTRY STV_DEFAULT"
triton_poi_fused__native_batch_norm_legit_no_training_mul_softplus_tanh_41:
.text.triton_poi_fused__native_batch_norm_legit_no_training_mul_softplus_tanh_41:
[----:B------:R-:W0:Y:S01]  /*0000*/  LDC R1, c[0x0][0x28] ;  /* 0x00000a00ff017b82 */ /* 0x000e220000000800 */
[----:B------:R-:W1:Y:S07]  /*0010*/  S2R R13, SR_CTAID.X ;  /* 0x00000000000d7919 */ /* 0x000e6e0000002500 */
[----:B------:R-:W2:Y:S01]  /*0020*/  LDC.64 R8, c[0x0][0x220] ;  /* 0x00008800ff087b82 */ /* 0x000ea20000000a00 */
[----:B------:R-:W-:Y:S01]  /*0030*/  CS2R R2, SRZ ;  /* 0x0000000000027805 */ /* 0x000fe2000001ff00 */
[----:B------:R-:W-:Y:S01]  /*0040*/  ULDC.64 UR6, c[0x0][0x208] ;  /* 0x0000820000067ab9 */ /* 0x000fe20000000a00 */
[----:B------:R-:W3:Y:S01]  /*0050*/  S2R R12, SR_TID.X ;  /* 0x00000000000c7919 */ /* 0x000ee20000002100 */
[----:B------:R-:W4:Y:S04]  /*0060*/  S2R R15, SR_CTAID.Y ;  /* 0x00000000000f7919 */ /* 0x000f280000002600 */
[----:B------:R-:W5:Y:S08]  /*0070*/  LDC.64 R6, c[0x0][0x210] ;  /* 0x00008400ff067b82 */ /* 0x000f700000000a00 */
[----:B------:R-:W4:Y:S08]  /*0080*/  LDC.64 R20, c[0x0][0x218] ;  /* 0x00008600ff147b82 */ /* 0x000f300000000a00 */
[----:B------:R-:W5:Y:S01]  /*0090*/  LDC.64 R4, c[0x0][0x230] ;  /* 0x00008c00ff047b82 */ /* 0x000f620000000a00 */
[----:B-1----:R-:W-:-:S07]  /*00a0*/  SHF.L.U32 R13, R13, 0x4, RZ ;  /* 0x000000040d0d7819 */ /* 0x002fce00000006ff */
[----:B------:R-:W1:Y:S01]  /*00b0*/  LDC.64 R18, c[0x0][0x228] ;  /* 0x00008a00ff127b82 */ /* 0x000e620000000a00 */
[----:B---3--:R-:W-:-:S04]  /*00c0*/  SHF.L.U32 R14, R12, 0x1, RZ ;  /* 0x000000010c0e7819 */ /* 0x008fc800000006ff */
[----:B------:R-:W-:-:S04]  /*00d0*/  LOP3.LUT R17, R13, 0xe, R14, 0xf8, !PT ;  /* 0x0000000e0d117812 */ /* 0x000fc800078ef80e */
[C---:B------:R-:W-:Y:S01]  /*00e0*/  ISETP.GE.AND P1, PT, R17.reuse, 0x400, PT ;  /* 0x000004001100780c */ /* 0x040fe20003f26270 */
[----:B--2---:R-:W-:-:S12]  /*00f0*/  IMAD.WIDE R8, R17, 0x4, R8 ;  /* 0x0000000411087825 */ /* 0x004fd800078e0208 */
[----:B------:R2:W3:Y:S01]  /*0100*/  @!P1 LDG.E.EL.64 R2, desc[UR6][R8.64] ;  /* 0x0000000608029981 */ /* 0x0004e2000c2e1b00 */
[----:B------:R-:W-:Y:S01]  /*0110*/  SHF.R.U32.HI R16, RZ, 0x3, R12 ;  /* 0x00000003ff107819 */ /* 0x000fe2000001160c */
[----:B0---4-:R-:W-:Y:S01]  /*0120*/  IMAD.WIDE R20, R17, 0x4, R20 ;  /* 0x0000000411147825 */ /* 0x011fe200078e0214 */
[----:B------:R-:W-:Y:S02]  /*0130*/  SHF.L.U32 R15, R15, 0x4, RZ ;  /* 0x000000040f0f7819 */ /* 0x000fe400000006ff */
[----:B------:R-:W-:Y:S01]  /*0140*/  SGXT.U32 R16, R16, 0x4 ;  /* 0x000000041010781a */ /* 0x000fe20000000000 */
[----:B-----5:R-:W-:-:S03]  /*0150*/  IMAD.WIDE R24, R17, 0x4, R4 ;  /* 0x0000000411187825 */ /* 0x020fc600078e0204 */
[----:B------:R-:W-:Y:S02]  /*0160*/  LOP3.LUT R0, R15, R16, RZ, 0xfc, !PT ;  /* 0x000000100f007212 */ /* 0x000fe400078efcff */
[----:B--2---:R-:W-:Y:S02]  /*0170*/  CS2R R8, SRZ ;  /* 0x0000000000087805 */ /* 0x004fe4000001ff00 */
[----:B------:R-:W-:Y:S01]  /*0180*/  CS2R R22, SRZ ;  /* 0x0000000000167805 */ /* 0x000fe2000001ff00 */
[----:B-1----:R-:W-:Y:S01]  /*0190*/  IMAD.WIDE R18, R17, 0x4, R18 ;  /* 0x0000000411127825 */ /* 0x002fe200078e0212 */
[C---:B------:R-:W-:Y:S02]  /*01a0*/  ISETP.LT.AND P0, PT, R0.reuse, 0x10, !P1 ;  /* 0x000000100000780c */ /* 0x040fe40004f01270 */
[----:B------:R-:W-:Y:S02]  /*01b0*/  LEA R11, R0, R17, 0xa ;  /* 0x00000011000b7211 */ /* 0x000fe400078e50ff */
[----:B------:R-:W-:Y:S01]  /*01c0*/  CS2R R4, SRZ ;  /* 0x0000000000047805 */ /* 0x000fe2000001ff00 */
[----:B------:R-:W2:Y:S02]  /*01d0*/  @!P1 LDG.E.EL.64 R22, desc[UR6][R18.64] ;  /* 0x0000000612169981 */ /* 0x000ea4000c2e1b00 */
[----:B------:R-:W-:Y:S01]  /*01e0*/  IMAD.WIDE R6, R11, 0x4, R6 ;  /* 0x000000040b067825 */ /* 0x000fe200078e0206 */
[----:B------:R-:W-:-:S02]  /*01f0*/  CS2R R10, SRZ ;  /* 0x00000000000a7805 */ /* 0x000fc4000001ff00 */
[----:B------:R-:W2:Y:S04]  /*0200*/  @!P1 LDG.E.EL.64 R4, desc[UR6][R24.64] ;  /* 0x0000000618049981 */ /* 0x000ea8000c2e1b00 */
[----:B------:R0:W4:Y:S04]  /*0210*/  @P0 LDG.E.EL.64 R8, desc[UR6][R6.64] ;  /* 0x0000000606080981 */ /* 0x000128000c2e1b00 */
[----:B------:R-:W4:Y:S01]  /*0220*/  @!P1 LDG.E.EL.64 R10, desc[UR6][R20.64] ;  /* 0x00000006140a9981 */ /* 0x000f22000c2e1b00 */
[----:B------:R-:W-:Y:S01]  /*0230*/  HFMA2.MMA R0, -RZ, RZ, 1.625, 0 ;  /* 0x3e800000ff007435 */ /* 0x000fe200000001ff */
[----:B------:R-:W-:Y:S01]  /*0240*/  BSSY B0, `(.L_x_0) ;  /* 0x0000057000007945 */ /* 0x000fe20003800000 */
[----:B---3--:R-:W-:Y:S01]  /*0250*/  FADD R2, R2, 9.9999997473787516356e-06 ;  /* 0x3727c5ac02027421 */ /* 0x008fe20000000000 */
[----:B------:R-:W-:-:S03]  /*0260*/  FADD R3, R3, 9.9999997473787516356e-06 ;  /* 0x3727c5ac03037421 */ /* 0x000fc60000000000 */
[----:B------:R-:W1:Y:S08]  /*0270*/  MUFU.SQRT R17, R2 ;  /* 0x0000000200117308 */ /* 0x000e700000002000 */
[----:B0-----:R-:W0:Y:S01]  /*0280*/  MUFU.SQRT R6, R3 ;  /* 0x0000000300067308 */ /* 0x001e220000002000 */
[C---:B-1----:R-:W-:Y:S02]  /*0290*/  FSETP.GT.AND P0, PT, R17.reuse, 8.50705917302346158658e+37, PT ;  /* 0x7e8000001100780b */ /* 0x042fe40003f04000 */
[----:B------:R-:W-:-:S02]  /*02a0*/  FSETP.GEU.AND P2, PT, R17, 1.175494350822287508e-38, PT ;  /* 0x008000001100780b */ /* 0x000fc40003f4e000 */
[C---:B0-----:R-:W-:Y:S02]  /*02b0*/  FSETP.GT.AND P1, PT, R6.reuse, 8.50705917302346158658e+37, PT ;  /* 0x7e8000000600780b */ /* 0x041fe40003f24000 */
[----:B------:R-:W-:-:S07]  /*02c0*/  FSETP.GEU.AND P3, PT, R6, 1.175494350822287508e-38, PT ;  /* 0x008000000600780b */ /* 0x000fce0003f6e000 */
[----:B------:R-:W-:-:S04]  /*02d0*/  @P0 FMUL R17, R17, 0.25 ;  /* 0x3e80000011110820 */ /* 0x000fc80000400000 */
[----:B------:R-:W-:Y:S01]  /*02e0*/  @!P2 FMUL R17, R17, 16777216 ;  /* 0x4b8000001111a820 */ /* 0x000fe20000400000 */
[----:B------:R-:W-:-:S05]  /*02f0*/  @P1 FMUL R6, R6, 0.25 ;  /* 0x3e80000006061820 */ /* 0x000fca0000400000 */
[----:B------:R-:W0:Y:S01]  /*0300*/  MUFU.RCP R17, R17 ;  /* 0x0000001100117308 */ /* 0x000e220000001000 */
[----:B------:R-:W-:Y:S01]  /*0310*/  @!P3 FMUL R6, R6, 16777216 ;  /* 0x4b8000000606b820 */ /* 0x000fe20000400000 */
[----:B------:R-:W-:-:S06]  /*0320*/  FSEL R2, R0, 1, P0 ;  /* 0x3f80000000027808 */ /* 0x000fcc0000000000 */
[----:B------:R-:W1:Y:S01]  /*0330*/  MUFU.RCP R6, R6 ;  /* 0x0000000600067308 */ /* 0x000e620000001000 */
[----:B------:R-:W-:Y:S01]  /*0340*/  @!P2 FMUL R2, R2, 16777216 ;  /* 0x4b8000000202a820 */ /* 0x000fe20000400000 */
[----:B------:R-:W-:Y:S01]  /*0350*/  FSEL R7, R0, 1, P1 ;  /* 0x3f80000000077808 */ /* 0x000fe20000800000 */
[----:B----4-:R-:W-:Y:S02]  /*0360*/  FADD R8, -R10, R8 ;  /* 0x000000080a087221 */ /* 0x010fe40000000100 */
[----:B0-----:R-:W-:Y:S02]  /*0370*/  FMUL R3, R17, R2 ;  /* 0x0000000211037220 */ /* 0x001fe40000400000 */
[----:B------:R-:W-:Y:S01]  /*0380*/  @!P3 FMUL R7, R7, 16777216 ;  /* 0x4b8000000707b820 */ /* 0x000fe20000400000 */
[----:B------:R-:W-:Y:S01]  /*0390*/  FADD R9, -R11, R9 ;  /* 0x000000090b097221 */ /* 0x000fe20000000100 */
[----:B------:R-:W-:Y:S02]  /*03a0*/  FMUL R3, R8, R3 ;  /* 0x0000000308037220 */ /* 0x000fe40000400000 */
[----:B-1----:R-:W-:-:S02]  /*03b0*/  FMUL R2, R6, R7 ;  /* 0x0000000706027220 */ /* 0x002fc40000400000 */
[----:B--2---:R-:W-:Y:S02]  /*03c0*/  FFMA R4, R3, R22, R4 ;  /* 0x0000001603047223 */ /* 0x004fe40000000004 */
[----:B------:R-:W-:Y:S02]  /*03d0*/  FMUL R2, R9, R2 ;  /* 0x0000000209027220 */ /* 0x000fe40000400000 */
[----:B------:R-:W-:Y:S02]  /*03e0*/  FMUL R6, R4, 1.4426950216293334961 ;  /* 0x3fb8aa3b04067820 */ /* 0x000fe40000400000 */
[----:B------:R-:W-:-:S03]  /*03f0*/  FFMA R5, R2, R23, R5 ;  /* 0x0000001702057223 */ /* 0x000fc60000000005 */
[----:B------:R-:W-:Y:S01]  /*0400*/  FSETP.GEU.AND P0, PT, R6, -126, PT ;  /* 0xc2fc00000600780b */ /* 0x000fe20003f0e000 */
[----:B------:R-:W-:-:S05]  /*0410*/  FMUL R8, R5, 1.4426950216293334961 ;  /* 0x3fb8aa3b05087820 */ /* 0x000fca0000400000 */
[----:B------:R-:W-:-:S07]  /*0420*/  FSETP.GEU.AND P1, PT, R8, -126, PT ;  /* 0xc2fc00000800780b */ /* 0x000fce0003f2e000 */
[----:B------:R-:W-:-:S04]  /*0430*/  @!P0 FMUL R6, R6, 0.5 ;  /* 0x3f00000006068820 */ /* 0x000fc80000400000 */
[----:B------:R-:W0:Y:S02]  /*0440*/  MUFU.EX2 R2, R6 ;  /* 0x0000000600027308 */ /* 0x000e240000000800 */
[----:B------:R-:W-:-:S06]  /*0450*/  @!P1 FMUL R8, R8, 0.5 ;  /* 0x3f00000008089820 */ /* 0x000fcc0000400000 */
[----:B------:R-:W1:Y:S01]  /*0460*/  MUFU.EX2 R3, R8 ;  /* 0x0000000800037308 */ /* 0x000e620000000800 */
[----:B0-----:R-:W-:-:S04]  /*0470*/  @!P0 FMUL R2, R2, R2 ;  /* 0x0000000202028220 */ /* 0x001fc80000400000 */
[----:B------:R-:W-:Y:S01]  /*0480*/  FADD.FTZ.RZ R7, R2, 1 ;  /* 0x3f80000002077421 */ /* 0x000fe2000001c000 */
[----:B-1----:R-:W-:-:S04]  /*0490*/  @!P1 FMUL R3, R3, R3 ;  /* 0x0000000303039220 */ /* 0x002fc80000400000 */
[----:B------:R-:W-:Y:S01]  /*04a0*/  IADD3 R7, R7, -0x3f400000, RZ ;  /* 0xc0c0000007077810 */ /* 0x000fe20007ffe0ff */
[----:B------:R-:W-:-:S03]  /*04b0*/  FADD.FTZ.RZ R9, R3, 1 ;  /* 0x3f80000003097421 */ /* 0x000fc6000001c000 */
[----:B------:R-:W-:Y:S02]  /*04c0*/  LOP3.LUT R7, R7, 0xff800000, RZ, 0xc0, !PT ;  /* 0xff80000007077812 */ /* 0x000fe400078ec0ff */
[----:B------:R-:W-:Y:S02]  /*04d0*/  IADD3 R9, R9, -0x3f400000, RZ ;  /* 0xc0c0000009097810 */ /* 0x000fe40007ffe0ff */
[----:B------:R-:W-:Y:S02]  /*04e0*/  IADD3 R11, -R7, 0x40800000, RZ ;  /* 0x40800000070b7810 */ /* 0x000fe40007ffe1ff */
[----:B------:R-:W-:-:S03]  /*04f0*/  LOP3.LUT R6, R9, 0xff800000, RZ, 0xc0, !PT ;  /* 0xff80000009067812 */ /* 0x000fc600078ec0ff */
[-C--:B------:R-:W-:Y:S01]  /*0500*/  FFMA.FTZ R8, R11, R0.reuse, -1 ;  /* 0xbf8000000b087423 */ /* 0x080fe20000010000 */
[----:B------:R-:W-:Y:S02]  /*0510*/  IADD3 R11, -R6, 0x40800000, RZ ;  /* 0x40800000060b7810 */ /* 0x000fe40007ffe1ff */
[----:B------:R-:W-:Y:S02]  /*0520*/  IADD3 R9, R2, -R7, RZ ;  /* 0x8000000702097210 */ /* 0x000fe40007ffe0ff */
[----:B------:R-:W-:Y:S01]  /*0530*/  IADD3 R10, R3, -R6, RZ ;  /* 0x80000006030a7210 */ /* 0x000fe20007ffe0ff */
[----:B------:R-:W-:Y:S01]  /*0540*/  FFMA.FTZ R11, R11, R0, -1 ;  /* 0xbf8000000b0b7423 */ /* 0x000fe20000010000 */
[----:B------:R-:W-:Y:S01]  /*0550*/  MOV R17, 0x3d39bf78 ;  /* 0x3d39bf7800117802 */ /* 0x000fe20000000f00 */
[----:B------:R-:W-:Y:S02]  /*0560*/  FADD R8, R9, R8 ;  /* 0x0000000809087221 */ /* 0x000fe40000000000 */
[----:B------:R-:W-:-:S02]  /*0570*/  FADD R0, R10, R11 ;  /* 0x0000000b0a007221 */ /* 0x000fc40000000000 */
[-C--:B------:R-:W-:Y:S02]  /*0580*/  FFMA.FTZ R9, R8, -R17.reuse, 0.10546888411045074463 ;  /* 0x3dd8001208097423 */ /* 0x080fe40000010811 */
[----:B------:R-:W-:Y:S02]  /*0590*/  FFMA.FTZ R11, R0, -R17, 0.10546888411045074463 ;  /* 0x3dd80012000b7423 */ /* 0x000fe40000010811 */
[----:B------:R-:W-:Y:S02]  /*05a0*/  FFMA.FTZ R9, R8, R9, -0.13229703903198242188 ;  /* 0xbe0778e008097423 */ /* 0x000fe40000010009 */
[----:B------:R-:W-:Y:S02]  /*05b0*/  FFMA.FTZ R11, R0, R11, -0.13229703903198242188 ;  /* 0xbe0778e0000b7423 */ /* 0x000fe4000001000b */
[----:B------:R-:W-:Y:S02]  /*05c0*/  FFMA.FTZ R9, R8, R9, 0.14491446316242218018 ;  /* 0x3e14647508097423 */ /* 0x000fe40000010009 */
[----:B------:R-:W-:-:S02]  /*05d0*/  FFMA.FTZ R11, R0, R11, 0.14491446316242218018 ;  /* 0x3e146475000b7423 */ /* 0x000fc4000001000b */
[----:B------:R-:W-:Y:S02]  /*05e0*/  FFMA.FTZ R9, R8, R9, -0.16641564667224884033 ;  /* 0xbe2a68dd08097423 */ /* 0x000fe40000010009 */
[----:B------:R-:W-:Y:S02]  /*05f0*/  FFMA.FTZ R11, R0, R11, -0.16641564667224884033 ;  /* 0xbe2a68dd000b7423 */ /* 0x000fe4000001000b */
[----:B------:R-:W-:Y:S02]  /*0600*/  FFMA.FTZ R9, R8, R9, 0.19988867640495300293 ;  /* 0x3e4caf9e08097423 */ /* 0x000fe40000010009 */
[----:B------:R-:W-:Y:S02]  /*0610*/  FFMA.FTZ R11, R0, R11, 0.19988867640495300293 ;  /* 0x3e4caf9e000b7423 */ /* 0x000fe4000001000b */
[----:B------:R-:W-:Y:S02]  /*0620*/  FFMA.FTZ R9, R8, R9, -0.25000196695327758789 ;  /* 0xbe80004208097423 */ /* 0x000fe40000010009 */
[----:B------:R-:W-:Y:S01]  /*0630*/  FFMA.FTZ R11, R0, R11, -0.25000196695327758789 ;  /* 0xbe800042000b7423 */ /* 0x000fe2000001000b */
[----:B------:R-:W-:Y:S01]  /*0640*/  ISETP.GE.U32.AND P2, PT, R2, 0x7f800000, PT ;  /* 0x7f8000000200780c */ /* 0x000fe20003f46070 */
[----:B------:R-:W-:-:S02]  /*0650*/  FFMA.FTZ R9, R8, R9, 0.33333510160446166992 ;  /* 0x3eaaaae608097423 */ /* 0x000fc40000010009 */
[----:B------:R-:W-:Y:S02]  /*0660*/  FFMA.FTZ R11, R0, R11, 0.33333510160446166992 ;  /* 0x3eaaaae6000b7423 */ /* 0x000fe4000001000b */
[----:B------:R-:W-:Y:S02]  /*0670*/  FFMA.FTZ R9, R8, R9, -0.5 ;  /* 0xbf00000008097423 */ /* 0x000fe40000010009 */
[----:B------:R-:W-:Y:S01]  /*0680*/  FFMA.FTZ R11, R0, R11, -0.5 ;  /* 0xbf000000000b7423 */ /* 0x000fe2000001000b */
[----:B------:R-:W-:Y:S01]  /*0690*/  I2FP.F32.S32 R6, R6 ;  /* 0x0000000600067245 */ /* 0x000fe20000201400 */
[----:B------:R-:W-:Y:S01]  /*06a0*/  FMUL R9, R8, R9 ;  /* 0x0000000908097220 */ /* 0x000fe20000400000 */
[----:B------:R-:W-:Y:S01]  /*06b0*/  I2FP.F32.S32 R7, R7 ;  /* 0x0000000700077245 */ /* 0x000fe20000201400 */
[----:B------:R-:W-:Y:S02]  /*06c0*/  FMUL R11, R0, R11 ;  /* 0x0000000b000b7220 */ /* 0x000fe40000400000 */
[----:B------:R-:W-:Y:S01]  /*06d0*/  FFMA.FTZ R8, R8, R9, R8 ;  /* 0x0000000908087223 */ /* 0x000fe20000010008 */
[----:B------:R-:W-:Y:S01]  /*06e0*/  FMUL R6, R6, 1.1920928955078125e-07 ;  /* 0x3400000006067820 */ /* 0x000fe20000400000 */
[----:B------:R-:W-:Y:S01]  /*06f0*/  FFMA.FTZ R11, R0, R11, R0 ;  /* 0x0000000b000b7223 */ /* 0x000fe20000010000 */
[----:B------:R-:W-:Y:S01]  /*0700*/  FMUL R7, R7, 1.1920928955078125e-07 ;  /* 0x3400000007077820 */ /* 0x000fe20000400000 */
[----:B------:R-:W-:-:S02]  /*0710*/  FSETP.GT.AND P0, PT, R4, 20, PT ;  /* 0x41a000000400780b */ /* 0x000fc40003f04000 */
[----:B------:R-:W-:Y:S01]  /*0720*/  ISETP.GE.U32.AND P1, PT, R3, 0x7f800000, PT ;  /* 0x7f8000000300780c */ /* 0x000fe20003f26070 */
[----:B------:R-:W-:Y:S01]  /*0730*/  FFMA.FTZ R6, R6, 0.69314718246459960938, R11 ;  /* 0x3f31721806067823 */ /* 0x000fe2000001000b */
[----:B------:R-:W-:Y:S01]  /*0740*/  FFMA.FTZ R7, R7, 0.69314718246459960938, R8 ;  /* 0x3f31721807077823 */ /* 0x000fe20000010008 */
[----:B------:R-:W-:Y:S10]  /*0750*/  @!P2 BRA `(.L_x_1) ;  /* 0x000000000014a947 */ /* 0x000ff40003800000 */
[C---:B------:R-:W-:Y:S02]  /*0760*/  ISETP.GE.AND P2, PT, R2.reuse, -0x407fffff, PT ;  /* 0xbf8000010200780c */ /* 0x040fe40003f46270 */
[----:B------:R-:W-:-:S11]  /*0770*/  FSETP.NEU.AND P3, PT, R2, RZ, PT ;  /* 0x000000ff0200720b */ /* 0x000fd60003f6d000 */
[----:B------:R-:W-:-:S05]  /*0780*/  @P2 MOV R9, 0x7f800000 ;  /* 0x7f80000000092802 */ /* 0x000fca0000000f00 */
[----:B------:R-:W-:-:S05]  /*0790*/  @P2 FFMA.FTZ R7, R2, R9, +INF ;  /* 0x7f80000002072423 */ /* 0x000fca0000010009 */
[----:B------:R-:W-:-:S07]  /*07a0*/  FSEL R7, R7, -RZ, P3 ;  /* 0x800000ff07077208 */ /* 0x000fce0001800000 */
.L_x_1:
[----:B------:R-:W-:Y:S05]  /*07b0*/  BSYNC B0 ;  /* 0x0000000000007941 */ /* 0x000fea0003800000 */
.L_x_0:
[----:B------:R-:W-:Y:S04]  /*07c0*/  BSSY B0, `(.L_x_2) ;  /* 0x0000007000007945 */ /* 0x000fe80003800000 */
[----:B------:R-:W-:Y:S05]  /*07d0*/  @!P1 BRA `(.L_x_3) ;  /* 0x0000000000149947 */ /* 0x000fea0003800000 */
[C---:B------:R-:W-:Y:S02]  /*07e0*/  ISETP.GE.AND P1, PT, R3.reuse, -0x407fffff, PT ;  /* 0xbf8000010300780c */ /* 0x040fe40003f26270 */
[----:B------:R-:W-:-:S11]  /*07f0*/  FSETP.NEU.AND P2, PT, R3, RZ, PT ;  /* 0x000000ff0300720b */ /* 0x000fd60003f4d000 */
[----:B------:R-:W-:-:S04]  /*0800*/  @P1 IMAD.MOV.U32 R0, RZ, RZ, 0x7f800000 ;  /* 0x7f800000ff001424 */ /* 0x000fc800078e00ff */
[----:B------:R-:W-:-:S05]  /*0810*/  @P1 FFMA.FTZ R6, R3, R0, +INF ;  /* 0x7f80000003061423 */ /* 0x000fca0000010000 */
[----:B------:R-:W-:-:S07]  /*0820*/  FSEL R6, R6, -RZ, P2 ;  /* 0x800000ff06067208 */ /* 0x000fce0001000000 */
.L_x_3:
[----:B------:R-:W-:Y:S05]  /*0830*/  BSYNC B0 ;  /* 0x0000000000007941 */ /* 0x000fea0003800000 */
.L_x_2:
[----:B------:R-:W-:Y:S01]  /*0840*/  FSEL R7, R4, R7, P0 ;  /* 0x0000000704077208 */ /* 0x000fe20000000000 */
[----:B------:R-:W-:Y:S01]  /*0850*/  BSSY B0, `(.L_x_4) ;  /* 0x0000017000007945 */ /* 0x000fe20003800000 */
[----:B------:R-:W-:-:S03]  /*0860*/  FSETP.GT.AND P0, PT, R5, 20, PT ;  /* 0x41a000000500780b */ /* 0x000fc60003f04000 */
[----:B------:R-:W-:Y:S01]  /*0870*/  FADD.FTZ R8, |R7|, -RZ ;  /* 0x800000ff07087221 */ /* 0x000fe20000010200 */
[----:B------:R-:W-:-:S04]  /*0880*/  FSEL R2, R5, R6, P0 ;  /* 0x0000000605027208 */ /* 0x000fc80000000000 */
[----:B------:R-:W-:-:S13]  /*0890*/  FSETP.GE.AND P1, PT, R8, 0.60000002384185791016, PT ;  /* 0x3f19999a0800780b */ /* 0x000fda0003f26000 */
[----:B------:R-:W-:Y:S05]  /*08a0*/  @!P1 BRA `(.L_x_5) ;  /* 0x0000000000289947 */ /* 0x000fea0003800000 */
[C---:B------:R-:W-:Y:S01]  /*08b0*/  FMUL R0, R8.reuse, 2.8853900432586669922 ;  /* 0x4038aa3b08007820 */ /* 0x040fe20000400000 */
[----:B------:R-:W-:Y:S01]  /*08c0*/  HFMA2.MMA R3, -RZ, RZ, 1.875, 0 ;  /* 0x3f800000ff037435 */ /* 0x000fe200000001ff */
[----:B------:R-:W-:-:S04]  /*08d0*/  FSETP.GE.AND P0, PT, R8, 9.010913848876953125, PT ;  /* 0x41102cb40800780b */ /* 0x000fc80003f06000 */
[----:B------:R-:W0:Y:S02]  /*08e0*/  MUFU.EX2 R0, R0 ;  /* 0x0000000000007308 */ /* 0x000e240000000800 */
[----:B0-----:R-:W-:-:S06]  /*08f0*/  FADD R6, R0, 1 ;  /* 0x3f80000000067421 */ /* 0x001fcc0000000000 */
[----:B------:R-:W0:Y:S02]  /*0900*/  MUFU.RCP R6, R6 ;  /* 0x0000000600067308 */ /* 0x000e240000001000 */
[----:B0-----:R-:W-:-:S05]  /*0910*/  FFMA.FTZ R3, R6, -2, R3 ;  /* 0xc000000006037823 */ /* 0x001fca0000010003 */
[----:B------:R-:W-:-:S04]  /*0920*/  FSEL R3, R3, 1, !P0 ;  /* 0x3f80000003037808 */ /* 0x000fc80004000000 */
[----:B------:R-:W-:Y:S01]  /*0930*/  LOP3.LUT R3, R3, 0x80000000, R7, 0xf8, !PT ;  /* 0x8000000003037812 */ /* 0x000fe200078ef807 */
[----:B------:R-:W-:Y:S06]  /*0940*/  BRA `(.L_x_6) ;  /* 0x00000000001c7947 */ /* 0x000fec0003800000 */
.L_x_5:
[----:B------:R-:W-:Y:S01]  /*0950*/  MOV R0, 0x3c80f082 ;  /* 0x3c80f08200007802 */ /* 0x000fe20000000f00 */
[----:B------:R-:W-:-:S04]  /*0960*/  FMUL R3, R7, R7 ;  /* 0x0000000707037220 */ /* 0x000fc80000400000 */
[----:B------:R-:W-:-:S04]  /*0970*/  FFMA.FTZ R0, R3, R0, -0.052303962409496307373 ;  /* 0xbd563cae03007423 */ /* 0x000fc80000010000 */
[----:B------:R-:W-:-:S04]  /*0980*/  FFMA.FTZ R0, R3, R0, 0.1331529766321182251 ;  /* 0x3e08594103007423 */ /* 0x000fc80000010000 */
[----:B------:R-:W-:-:S04]  /*0990*/  FFMA.FTZ R0, R3, R0, -0.33332768082618713379 ;  /* 0xbeaaa9ed03007423 */ /* 0x000fc80000010000 */
[----:B------:R-:W-:-:S04]  /*09a0*/  FFMA.FTZ R0, R3, R0, RZ ;  /* 0x0000000003007223 */ /* 0x000fc800000100ff */
[----:B------:R-:W-:-:S07]  /*09b0*/  FFMA.FTZ R3, R7, R0, R7 ;  /* 0x0000000007037223 */ /* 0x000fce0000010007 */
.L_x_6:
[----:B------:R-:W-:Y:S05]  /*09c0*/  BSYNC B0 ;  /* 0x0000000000007941 */ /* 0x000fea0003800000 */
.L_x_4:
[----:B------:R-:W-:Y:S01]  /*09d0*/  FADD.FTZ R8, |R2|, -RZ ;  /* 0x800000ff02087221 */ /* 0x000fe20000010200 */
[----:B------:R-:W-:Y:S04]  /*09e0*/  BSSY B0, `(.L_x_7) ;  /* 0x0000014000007945 */ /* 0x000fe80003800000 */
        /* <DEDUP_REMOVED lines=12> */
.L_x_8:
[----:B------:R-:W-:Y:S01]  /*0ab0*/  MOV R0, 0x3c80f082 ;  /* 0x3c80f08200007802 */ /* 0x000fe20000000f00 */
[----:B------:R-:W-:-:S04]  /*0ac0*/  FMUL R7, R2, R2 ;  /* 0x0000000202077220 */ /* 0x000fc80000400000 */
[----:B------:R-:W-:-:S04]  /*0ad0*/  FFMA.FTZ R0, R7, R0, -0.052303962409496307373 ;  /* 0xbd563cae07007423 */ /* 0x000fc80000010000 */
[----:B------:R-:W-:-:S04]  /*0ae0*/  FFMA.FTZ R0, R7, R0, 0.1331529766321182251 ;  /* 0x3e08594107007423 */ /* 0x000fc80000010000 */
[----:B------:R-:W-:-:S04]  /*0af0*/  FFMA.FTZ R0, R7, R0, -0.33332768082618713379 ;  /* 0xbeaaa9ed07007423 */ /* 0x000fc80000010000 */
[----:B------:R-:W-:-:S04]  /*0b00*/  FFMA.FTZ R7, R7, R0, RZ ;  /* 0x0000000007077223 */ /* 0x000fc800000100ff */
[----:B------:R-:W-:-:S07]  /*0b10*/  FFMA.FTZ R2, R2, R7, R2 ;  /* 0x0000000702027223 */ /* 0x000fce0000010002 */
.L_x_9:
[----:B------:R-:W-:Y:S05]  /*0b20*/  BSYNC B0 ;  /* 0x0000000000007941 */ /* 0x000fea0003800000 */
.L_x_7:
[----:B------:R-:W0:Y:S01]  /*0b30*/  S2UR UR5, SR_CgaCtaId ;  /* 0x00000000000579c3 */ /* 0x000e220000008800 */
[----:B------:R-:W-:Y:S01]  /*0b40*/  SHF.L.U32 R12, R12, 0x5, RZ ;  /* 0x000000050c0c7819 */ /* 0x000fe200000006ff */
[----:B------:R-:W-:Y:S01]  /*0b50*/  UMOV UR4, 0x400 ;  /* 0x0000040000047882 */ /* 0x000fe20000000000 */
[----:B------:R-:W-:Y:S01]  /*0b60*/  FMUL R2, R5, R2 ;  /* 0x0000000205027220 */ /* 0x000fe20000400000 */
[----:B------:R-:W-:Y:S01]  /*0b70*/  LOP3.LUT R13, R13, R16, RZ, 0xfc, !PT ;  /* 0x000000100d0d7212 */ /* 0x000fe200078efcff */
[----:B------:R-:W-:Y:S01]  /*0b80*/  FMUL R3, R4, R3 ;  /* 0x0000000304037220 */ /* 0x000fe20000400000 */
[----:B------:R-:W-:Y:S02]  /*0b90*/  LOP3.LUT R5, R12, 0xe0, RZ, 0xc0, !PT ;  /* 0x000000e00c057812 */ /* 0x000fe400078ec0ff */
[----:B------:R-:W-:Y:S02]  /*0ba0*/  LOP3.LUT R15, R15, 0xe, R14, 0xf8, !PT ;  /* 0x0000000e0f0f7812 */ /* 0x000fe400078ef80e */
[----:B------:R-:W-:-:S02]  /*0bb0*/  LOP3.LUT R0, R5, 0x10, RZ, 0xfc, !PT ;  /* 0x0000001005007812 */ /* 0x000fc400078efcff */
[----:B------:R-:W-:Y:S02]  /*0bc0*/  LOP3.LUT R16, R5, R16, RZ, 0xfc, !PT ;  /* 0x0000001005107212 */ /* 0x000fe400078efcff */
[----:B------:R-:W-:Y:S02]  /*0bd0*/  ISETP.GE.AND P0, PT, R13, 0x400, PT ;  /* 0x000004000d00780c */ /* 0x000fe40003f06270 */
[----:B------:R-:W-:Y:S02]  /*0be0*/  SHF.R.U32.HI R4, RZ, 0x1, R14 ;  /* 0x00000001ff047819 */ /* 0x000fe4000001160e */
[----:B------:R-:W-:Y:S02]  /*0bf0*/  ISETP.LT.AND P0, PT, R15, 0x10, !P0 ;  /* 0x000000100f00780c */ /* 0x000fe40004701270 */
[----:B------:R-:W-:Y:S02]  /*0c00*/  LOP3.LUT R4, R4, 0x78, RZ, 0xc0, !PT ;  /* 0x0000007804047812 */ /* 0x000fe400078ec0ff */
[----:B------:R-:W-:Y:S01]  /*0c10*/  LOP3.LUT R14, R14, 0xfe, RZ, 0xc0, !PT ;  /* 0x000000fe0e0e7812 */ /* 0x000fe200078ec0ff */
[----:B0-----:R-:W-:-:S06]  /*0c20*/  UPRMT UR4, UR5, 0x654, UR4 ;  /* 0x0000065405047896 */ /* 0x001fcc0008000004 */
[----:B------:R-:W-:Y:S02]  /*0c30*/  LEA.HI R5, R5, UR4, RZ, 0x1f ;  /* 0x0000000405057c11 */ /* 0x000fe4000f8ff8ff */
[----:B------:R-:W-:Y:S02]  /*0c40*/  LEA.HI R7, R0, UR4, RZ, 0x1f ;  /* 0x0000000400077c11 */ /* 0x000fe4000f8ff8ff */
[----:B------:R-:W-:Y:S01]  /*0c50*/  IADD3 R9, R4, UR4, RZ ;  /* 0x0000000404097c10 */ /* 0x000fe2000fffe0ff */
[C---:B------:R-:W-:Y:S01]  /*0c60*/  IMAD R0, R16.reuse, 0x4, R5 ;  /* 0x0000000410007824 */ /* 0x040fe200078e0205 */
[----:B------:R-:W-:Y:S02]  /*0c70*/  LEA R7, R16, R7, 0x2 ;  /* 0x0000000710077211 */ /* 0x000fe400078e10ff */
[----:B------:R-:W-:Y:S02]  /*0c80*/  LEA R9, R14, R9, 0x2 ;  /* 0x000000090e097211 */ /* 0x000fe400078e10ff */
[----:B------:R0:W-:Y:S04]  /*0c90*/  STS [R0], R3 ;  /* 0x0000000300007388 */ /* 0x0001e80000000800 */
[----:B------:R0:W-:Y:S01]  /*0ca0*/  STS [R7+0x40], R2 ;  /* 0x0000400207007388 */ /* 0x0001e20000000800 */
[----:B------:R-:W-:Y:S06]  /*0cb0*/  BAR.SYNC.DEFER_BLOCKING 0x0 ;  /* 0x0000000000007b1d */ /* 0x000fec0000010000 */
[----:B0-----:R-:W-:Y:S05]  /*0cc0*/  @!P0 EXIT ;  /* 0x000000000000894d */ /* 0x001fea0003800000 */
[----:B------:R-:W0:Y:S01]  /*0cd0*/  LDS.64 R8, [R9] ;  /* 0x0000000009087984 */ /* 0x000e220000000a00 */
[----:B------:R-:W-:Y:S01]  /*0ce0*/  SHF.R.S32.HI R0, RZ, 0x1f, R15 ;  /* 0x0000001fff007819 */ /* 0x000fe2000001140f */
[----:B------:R-:W1:Y:S03]  /*0cf0*/  LDC.64 R2, c[0x0][0x238] ;  /* 0x00008e00ff027b82 */ /* 0x000e660000000a00 */
[----:B------:R-:W-:-:S04]  /*0d00*/  LEA.HI R0, R0, R15, RZ, 0x2 ;  /* 0x0000000f00007211 */ /* 0x000fc800078f10ff */
[C---:B------:R-:W-:Y:S02]  /*0d10*/  LOP3.LUT R4, R0.reuse, 0xfffffffc, RZ, 0xc0, !PT ;  /* 0xfffffffc00047812 */ /* 0x040fe400078ec0ff */
[----:B------:R-:W-:Y:S02]  /*0d20*/  SHF.L.U32 R0, R0, 0xa, RZ ;  /* 0x0000000a00007819 */ /* 0x000fe400000006ff */
[----:B------:R-:W-:Y:S02]  /*0d30*/  IADD3 R4, R15, -R4, RZ ;  /* 0x800000040f047210 */ /* 0x000fe40007ffe0ff */
[----:B------:R-:W-:Y:S02]  /*0d40*/  LOP3.LUT R5, R0, 0xfffff000, RZ, 0xc0, !PT ;  /* 0xfffff00000057812 */ /* 0x000fe400078ec0ff */
[----:B------:R-:W-:-:S04]  /*0d50*/  LEA R4, R13, R4, 0x2 ;  /* 0x000000040d047211 */ /* 0x000fc800078e10ff */
[----:B------:R-:W-:-:S05]  /*0d60*/  IADD3 R5, R4, R5, RZ ;  /* 0x0000000504057210 */ /* 0x000fca0007ffe0ff */
[----:B-1----:R-:W-:-:S05]  /*0d70*/  IMAD.WIDE R2, R5, 0x4, R2 ;  /* 0x0000000405027825 */ /* 0x002fca00078e0202 */
[----:B0-----:R-:W-:Y:S01]  /*0d80*/  STG.E.64 desc[UR6][R2.64], R8 ;  /* 0x0000000802007986 */ /* 0x001fe2000c101b06 */
[----:B------:R-:W-:Y:S05]  /*0d90*/  EXIT ;  /* 0x000000000000794d */ /* 0x000fea0003800000 */
.L_x_10:
[----:B------:R-:W-:-:S00]  /*0da0*/  BRA `(.L_x_10) ;  /* 0xfffffffc00fc7947 */ /* 0x000fc0000383ffff */
[----:B------:R-:W-:-:S00]  /*0db0*/  NOP ;  /* 0x0000000000007918 */ /* 0x000fc00000000000 */
        /* <DEDUP_REMOVED lines=12> */
.L_x_11:


//--------------------- .nv.global.init           --------------------------
	.section	.nv.global.init,"aw",@progbits
.nv.global.init:
	.type		_$_str,@object
	.size		_$_str,(_$_str_$_2 - _$_str)
_$_str:
        /*0000*/ 	.byte	0x5f, 0x5f, 0x43, 0x55, 0x44, 0x41, 0x5f, 0x46, 0x54, 0x5a, 0x00
	.type		_$_str_$_2,@object
	.size		_$_str_$_2,(.L_1 - _$_str_$_2)
_$_str_$_2:
        /*000b*/ 	.byte	0x5f, 0x5f, 0x43, 0x55, 0x44, 0x41, 0x5f, 0x50, 0x52, 0x45, 0x43, 0x5f, 0x53, 0x51, 0x52, 0x54
        /*001b*/ 	.byte	0x00
.L_1:


//--------------------- .nv.shared.triton_poi_fused__native_batch_norm_legit_no_training_mul_softplus_tanh_41 --------------------------
	.section	.nv.shared.triton_poi_fused__native_batch_norm_legit_no_training_mul_softplus_tanh_41,"aw",@nobits
	.sectionflags	@""
	.align	16
	.zero		1024


//--------------------- .nv.constant0.triton_poi_fused__native_batch_norm_legit_no_training_mul_softplus_tanh_41 --------------------------
	.section	.nv.constant0.triton_poi_fused__native_batch_norm_legit_no_training_mul_softplus_tanh_41,"a",@progbits
	.sectionflags	@""
	.align	4
.nv.constant0.triton_poi_fused__native_batch_norm_legit_no_training_mul_softplus_tanh_41:
	.zero		584
